//
// Generated by NVIDIA NVVM Compiler
//
// Compiler Build ID: CL-36424714
// Cuda compilation tools, release 13.0, V13.0.88
// Based on NVVM 20.0.0
//

.version 9.0
.target sm_100
.address_size 64

	// .globl	_Z25barrett_mod_kernel_sharedPKjPjj
.const .align 4 .b8 SECP256K1_MU[36] = {255, 255, 255, 255, 255, 255, 255, 255, 255, 255, 255, 255, 255, 255, 255, 255, 255, 255, 255, 255, 255, 255, 255, 255, 255, 255, 255, 255, 255, 255, 255, 255, 255, 255, 255, 255};
.const .align 4 .b8 SECP256K1_MODULUS[32] = {255, 255, 255, 255, 255, 255, 255, 255, 255, 255, 255, 255, 255, 255, 255, 255, 255, 255, 255, 255, 255, 255, 255, 255, 255, 255, 255, 255, 254, 255, 255, 255};
// _ZZ25barrett_mod_kernel_sharedPKjPjjE10mod_shared has been demoted

.visible .entry _Z25barrett_mod_kernel_sharedPKjPjj(
	.param .u64 .ptr .align 1 _Z25barrett_mod_kernel_sharedPKjPjj_param_0,
	.param .u64 .ptr .align 1 _Z25barrett_mod_kernel_sharedPKjPjj_param_1,
	.param .u32 _Z25barrett_mod_kernel_sharedPKjPjj_param_2
)
{
	.reg .pred 	%p<19>;
	.reg .b32 	%r<59>;
	.reg .b64 	%rd<47>;
	// demoted variable
	.shared .align 4 .b8 _ZZ25barrett_mod_kernel_sharedPKjPjjE10mod_shared[32];
	ld.param.u64 	%rd8, [_Z25barrett_mod_kernel_sharedPKjPjj_param_0];
	ld.param.u64 	%rd9, [_Z25barrett_mod_kernel_sharedPKjPjj_param_1];
	ld.param.u32 	%r29, [_Z25barrett_mod_kernel_sharedPKjPjj_param_2];
	mov.u32 	%r1, %tid.x;
	setp.gt.u32 	%p1, %r1, 7;
	@%p1 bra 	$L__BB0_2;
	mul.wide.u32 	%rd10, %r1, 4;
	mov.u64 	%rd11, SECP256K1_MODULUS;
	add.s64 	%rd12, %rd11, %rd10;
	ld.const.u32 	%r30, [%rd12];
	shl.b32 	%r31, %r1, 2;
	mov.u32 	%r32, _ZZ25barrett_mod_kernel_sharedPKjPjjE10mod_shared;
	add.s32 	%r33, %r32, %r31;
	st.shared.u32 	[%r33], %r30;
$L__BB0_2:
	bar.sync 	0;
	mov.u32 	%r34, %ctaid.x;
	mov.u32 	%r35, %ntid.x;
	mad.lo.s32 	%r2, %r34, %r35, %r1;
	setp.ge.u32 	%p2, %r2, %r29;
	@%p2 bra 	$L__BB0_20;
	shl.b32 	%r3, %r2, 3;
	cvta.to.global.u64 	%rd13, %rd8;
	mul.wide.u32 	%rd14, %r3, 4;
	add.s64 	%rd15, %rd13, %rd14;
	ld.global.u32 	%r58, [%rd15];
	ld.global.u32 	%r57, [%rd15+4];
	ld.global.u32 	%r56, [%rd15+8];
	ld.global.u32 	%r55, [%rd15+12];
	ld.global.u32 	%r54, [%rd15+16];
	ld.global.u32 	%r53, [%rd15+20];
	ld.global.u32 	%r52, [%rd15+24];
	ld.global.u32 	%r51, [%rd15+28];
	ld.shared.u32 	%r12, [_ZZ25barrett_mod_kernel_sharedPKjPjjE10mod_shared+28];
	ld.shared.u32 	%rd1, [_ZZ25barrett_mod_kernel_sharedPKjPjjE10mod_shared+24];
	ld.shared.u32 	%rd7, [_ZZ25barrett_mod_kernel_sharedPKjPjjE10mod_shared+20];
	ld.shared.u32 	%rd6, [_ZZ25barrett_mod_kernel_sharedPKjPjjE10mod_shared+16];
	ld.shared.u32 	%rd5, [_ZZ25barrett_mod_kernel_sharedPKjPjjE10mod_shared+12];
	ld.shared.u32 	%rd4, [_ZZ25barrett_mod_kernel_sharedPKjPjjE10mod_shared+8];
	ld.shared.u32 	%rd3, [_ZZ25barrett_mod_kernel_sharedPKjPjjE10mod_shared+4];
	ld.shared.u32 	%rd2, [_ZZ25barrett_mod_kernel_sharedPKjPjjE10mod_shared];
$L__BB0_4:
	setp.gt.u32 	%p3, %r51, %r12;
	@%p3 bra 	$L__BB0_18;
	setp.lt.u32 	%p4, %r51, %r12;
	@%p4 bra 	$L__BB0_19;
	cvt.u32.u64 	%r36, %rd1;
	setp.gt.u32 	%p5, %r52, %r36;
	@%p5 bra 	$L__BB0_18;
	setp.lt.u32 	%p6, %r52, %r36;
	@%p6 bra 	$L__BB0_19;
	cvt.u32.u64 	%r38, %rd7;
	setp.gt.u32 	%p7, %r53, %r38;
	@%p7 bra 	$L__BB0_18;
	setp.lt.u32 	%p8, %r53, %r38;
	@%p8 bra 	$L__BB0_19;
	cvt.u32.u64 	%r40, %rd6;
	setp.gt.u32 	%p9, %r54, %r40;
	@%p9 bra 	$L__BB0_18;
	setp.lt.u32 	%p10, %r54, %r40;
	@%p10 bra 	$L__BB0_19;
	cvt.u32.u64 	%r42, %rd5;
	setp.gt.u32 	%p11, %r55, %r42;
	@%p11 bra 	$L__BB0_18;
	setp.lt.u32 	%p12, %r55, %r42;
	@%p12 bra 	$L__BB0_19;
	cvt.u32.u64 	%r44, %rd4;
	setp.gt.u32 	%p13, %r56, %r44;
	@%p13 bra 	$L__BB0_18;
	setp.lt.u32 	%p14, %r56, %r44;
	@%p14 bra 	$L__BB0_19;
	cvt.u32.u64 	%r46, %rd3;
	setp.gt.u32 	%p15, %r57, %r46;
	@%p15 bra 	$L__BB0_18;
	cvt.u32.u64 	%r48, %rd2;
	setp.lt.u32 	%p16, %r57, %r46;
	setp.lt.u32 	%p17, %r58, %r48;
	or.pred  	%p18, %p16, %p17;
	@%p18 bra 	$L__BB0_19;
$L__BB0_18:
	cvt.u64.u32 	%rd20, %r58;
	sub.s64 	%rd21, %rd20, %rd2;
	shr.u64 	%rd22, %rd21, 63;
	cvt.u32.u64 	%r58, %rd21;
	cvt.u64.u32 	%rd23, %r57;
	add.s64 	%rd24, %rd22, %rd3;
	sub.s64 	%rd25, %rd23, %rd24;
	shr.u64 	%rd26, %rd25, 63;
	cvt.u32.u64 	%r57, %rd25;
	cvt.u64.u32 	%rd27, %r56;
	add.s64 	%rd28, %rd26, %rd4;
	sub.s64 	%rd29, %rd27, %rd28;
	shr.u64 	%rd30, %rd29, 63;
	cvt.u32.u64 	%r56, %rd29;
	cvt.u64.u32 	%rd31, %r55;
	add.s64 	%rd32, %rd30, %rd5;
	sub.s64 	%rd33, %rd31, %rd32;
	shr.u64 	%rd34, %rd33, 63;
	cvt.u32.u64 	%r55, %rd33;
	cvt.u64.u32 	%rd35, %r54;
	add.s64 	%rd36, %rd34, %rd6;
	sub.s64 	%rd37, %rd35, %rd36;
	shr.u64 	%rd38, %rd37, 63;
	cvt.u32.u64 	%r54, %rd37;
	cvt.u64.u32 	%rd39, %r53;
	add.s64 	%rd40, %rd38, %rd7;
	sub.s64 	%rd41, %rd39, %rd40;
	shr.u64 	%rd42, %rd41, 63;
	cvt.u32.u64 	%r53, %rd41;
	cvt.u64.u32 	%rd43, %r52;
	add.s64 	%rd44, %rd42, %rd1;
	sub.s64 	%rd45, %rd43, %rd44;
	shr.u64 	%rd46, %rd45, 63;
	cvt.u32.u64 	%r52, %rd45;
	cvt.u32.u64 	%r49, %rd46;
	add.s32 	%r50, %r12, %r49;
	sub.s32 	%r51, %r51, %r50;
	bra.uni 	$L__BB0_4;
$L__BB0_19:
	cvta.to.global.u64 	%rd17, %rd9;
	add.s64 	%rd19, %rd17, %rd14;
	st.global.u32 	[%rd19], %r58;
	st.global.u32 	[%rd19+4], %r57;
	st.global.u32 	[%rd19+8], %r56;
	st.global.u32 	[%rd19+12], %r55;
	st.global.u32 	[%rd19+16], %r54;
	st.global.u32 	[%rd19+20], %r53;
	st.global.u32 	[%rd19+24], %r52;
	st.global.u32 	[%rd19+28], %r51;
$L__BB0_20:
	ret;

}
	// .globl	_Z21barrett_modpow_kernelPKjS0_Pjj
.visible .entry _Z21barrett_modpow_kernelPKjS0_Pjj(
	.param .u64 .ptr .align 1 _Z21barrett_modpow_kernelPKjS0_Pjj_param_0,
	.param .u64 .ptr .align 1 _Z21barrett_modpow_kernelPKjS0_Pjj_param_1,
	.param .u64 .ptr .align 1 _Z21barrett_modpow_kernelPKjS0_Pjj_param_2,
	.param .u32 _Z21barrett_modpow_kernelPKjS0_Pjj_param_3
)
{


	bar.sync 	0;
	ret;

}
	// .globl	_Z24fast_bias_residue_kernelPKjPjjj
.visible .entry _Z24fast_bias_residue_kernelPKjPjjj(
	.param .u64 .ptr .align 1 _Z24fast_bias_residue_kernelPKjPjjj_param_0,
	.param .u64 .ptr .align 1 _Z24fast_bias_residue_kernelPKjPjjj_param_1,
	.param .u32 _Z24fast_bias_residue_kernelPKjPjjj_param_2,
	.param .u32 _Z24fast_bias_residue_kernelPKjPjjj_param_3
)
{
	.reg .pred 	%p<2>;
	.reg .b32 	%r<10>;
	.reg .b64 	%rd<9>;

	ld.param.u64 	%rd1, [_Z24fast_bias_residue_kernelPKjPjjj_param_0];
	ld.param.u64 	%rd2, [_Z24fast_bias_residue_kernelPKjPjjj_param_1];
	ld.param.u32 	%r3, [_Z24fast_bias_residue_kernelPKjPjjj_param_2];
	ld.param.u32 	%r2, [_Z24fast_bias_residue_kernelPKjPjjj_param_3];
	mov.u32 	%r4, %tid.x;
	bar.sync 	0;
	mov.u32 	%r5, %ctaid.x;
	mov.u32 	%r6, %ntid.x;
	mad.lo.s32 	%r1, %r5, %r6, %r4;
	setp.ge.u32 	%p1, %r1, %r3;
	@%p1 bra 	$L__BB2_2;
	cvta.to.global.u64 	%rd3, %rd1;
	cvta.to.global.u64 	%rd4, %rd2;
	shl.b32 	%r7, %r1, 3;
	mul.wide.u32 	%rd5, %r7, 4;
	add.s64 	%rd6, %rd3, %rd5;
	ld.global.u32 	%r8, [%rd6];
	rem.u32 	%r9, %r8, %r2;
	mul.wide.u32 	%rd7, %r1, 4;
	add.s64 	%rd8, %rd4, %rd7;
	st.global.u32 	[%rd8], %r9;
$L__BB2_2:
	ret;

}
	// .globl	_Z30batch_barrett_reduce_bigint256P9bigint256iS_S_
.visible .entry _Z30batch_barrett_reduce_bigint256P9bigint256iS_S_(
	.param .u64 .ptr .align 1 _Z30batch_barrett_reduce_bigint256P9bigint256iS_S__param_0,
	.param .u32 _Z30batch_barrett_reduce_bigint256P9bigint256iS_S__param_1,
	.param .align 8 .b8 _Z30batch_barrett_reduce_bigint256P9bigint256iS_S__param_2[32],
	.param .align 8 .b8 _Z30batch_barrett_reduce_bigint256P9bigint256iS_S__param_3[32]
)
{


	ret;

}


// ===== COMPILED SASS (sm_100) =====

	.target	sm_100

	.elftype	@"ET_EXEC"


//--------------------- .note.nv.tkinfo           --------------------------
	.section	.note.nv.tkinfo,"",@"SHT_NOTE"
	.sectionflags	@"SHF_NOTE_NV_TKINFO"
	.tkinfo
        /*0018*/ 	.word	0x00000002
        /*0030*/ 	.string	""
        /*0030*/ 	.string	"ptxas"
        /*0030*/ 	.string	"Cuda compilation tools, release 13.0, V13.0.88"
        /*0030*/ 	.string	"Build cuda_13.0.r13.0/compiler.36424714_0"
        /*0030*/ 	.string	"-arch sm_100 -m 64 "



//--------------------- .note.nv.cuinfo           --------------------------
	.section	.note.nv.cuinfo,"",@"SHT_NOTE"
	.sectionflags	@"SHF_NOTE_NV_CUINFO"
        /*0018*/ 	.short	0x0002
        /*001a*/ 	.short	0x0064
        /*001c*/ 	.short	0x0082
	.zero		2


//--------------------- .nv.info                  --------------------------
	.section	.nv.info,"",@"SHT_CUDA_INFO"
	.align	4


	//----- nvinfo : EIATTR_REGCOUNT
	.align		4
        /*0000*/ 	.byte	0x04, 0x2f
        /*0002*/ 	.short	(.L_3 - .L_2)
	.align		4
.L_2:
        /*0004*/ 	.word	index@(_Z25barrett_mod_kernel_sharedPKjPjj)
        /*0008*/ 	.word	0x00000016


	//----- nvinfo : EIATTR_FRAME_SIZE
	.align		4
.L_3:
        /*000c*/ 	.byte	0x04, 0x11
        /*000e*/ 	.short	(.L_5 - .L_4)
	.align		4
.L_4:
        /*0010*/ 	.word	index@(_Z25barrett_mod_kernel_sharedPKjPjj)
        /*0014*/ 	.word	0x00000000


	//----- nvinfo : EIATTR_REGCOUNT
	.align		4
.L_5:
        /*0018*/ 	.byte	0x04, 0x2f
        /*001a*/ 	.short	(.L_7 - .L_6)
	.align		4
.L_6:
        /*001c*/ 	.word	index@(_Z21barrett_modpow_kernelPKjS0_Pjj)
        /*0020*/ 	.word	0x00000004


	//----- nvinfo : EIATTR_FRAME_SIZE
	.align		4
.L_7:
        /*0024*/ 	.byte	0x04, 0x11
        /*0026*/ 	.short	(.L_9 - .L_8)
	.align		4
.L_8:
        /*0028*/ 	.word	index@(_Z21barrett_modpow_kernelPKjS0_Pjj)
        /*002c*/ 	.word	0x00000000


	//----- nvinfo : EIATTR_REGCOUNT
	.align		4
.L_9:
        /*0030*/ 	.byte	0x04, 0x2f
        /*0032*/ 	.short	(.L_11 - .L_10)
	.align		4
.L_10:
        /*0034*/ 	.word	index@(_Z24fast_bias_residue_kernelPKjPjjj)
        /*0038*/ 	.word	0x0000000c


	//----- nvinfo : EIATTR_FRAME_SIZE
	.align		4
.L_11:
        /*003c*/ 	.byte	0x04, 0x11
        /*003e*/ 	.short	(.L_13 - .L_12)
	.align		4
.L_12:
        /*0040*/ 	.word	index@(_Z24fast_bias_residue_kernelPKjPjjj)
        /*0044*/ 	.word	0x00000000


	//----- nvinfo : EIATTR_REGCOUNT
	.align		4
.L_13:
        /*0048*/ 	.byte	0x04, 0x2f
        /*004a*/ 	.short	(.L_15 - .L_14)
	.align		4
.L_14:
        /*004c*/ 	.word	index@(_Z30batch_barrett_reduce_bigint256P9bigint256iS_S_)
        /*0050*/ 	.word	0x00000004


	//----- nvinfo : EIATTR_FRAME_SIZE
	.align		4
.L_15:
        /*0054*/ 	.byte	0x04, 0x11
        /*0056*/ 	.short	(.L_17 - .L_16)
	.align		4
.L_16:
        /*0058*/ 	.word	index@(_Z30batch_barrett_reduce_bigint256P9bigint256iS_S_)
        /*005c*/ 	.word	0x00000000


	//----- nvinfo : EIATTR_MIN_STACK_SIZE
	.align		4
.L_17:
        /*0060*/ 	.byte	0x04, 0x12
        /*0062*/ 	.short	(.L_19 - .L_18)
	.align		4
.L_18:
        /*0064*/ 	.word	index@(_Z30batch_barrett_reduce_bigint256P9bigint256iS_S_)
        /*0068*/ 	.word	0x00000000


	//----- nvinfo : EIATTR_MIN_STACK_SIZE
	.align		4
.L_19:
        /*006c*/ 	.byte	0x04, 0x12
        /*006e*/ 	.short	(.L_21 - .L_20)
	.align		4
.L_20:
        /*0070*/ 	.word	index@(_Z24fast_bias_residue_kernelPKjPjjj)
        /*0074*/ 	.word	0x00000000


	//----- nvinfo : EIATTR_MIN_STACK_SIZE
	.align		4
.L_21:
        /*0078*/ 	.byte	0x04, 0x12
        /*007a*/ 	.short	(.L_23 - .L_22)
	.align		4
.L_22:
        /*007c*/ 	.word	index@(_Z21barrett_modpow_kernelPKjS0_Pjj)
        /*0080*/ 	.word	0x00000000


	//----- nvinfo : EIATTR_MIN_STACK_SIZE
	.align		4
.L_23:
        /*0084*/ 	.byte	0x04, 0x12
        /*0086*/ 	.short	(.L_25 - .L_24)
	.align		4
.L_24:
        /*0088*/ 	.word	index@(_Z25barrett_mod_kernel_sharedPKjPjj)
        /*008c*/ 	.word	0x00000000
.L_25:


//--------------------- .nv.compat                --------------------------
	.section	.nv.compat,"",@"SHT_CUDA_COMPAT_INFO"
	.align	4
        /*0000*/ 	.byte	0x02, 0x09, 0x00, 0x00, 0x02, 0x02, 0x01, 0x00, 0x02, 0x05, 0x05, 0x00, 0x03, 0x07, 0x01, 0x01
        /*0010*/ 	.byte	0x02, 0x03, 0x00, 0x00, 0x02, 0x06, 0x01, 0x00, 0x04, 0x0b, 0x08, 0x00, 0x09, 0x00, 0x00, 0x00
        /*0020*/ 	.byte	0x00, 0x00, 0x00, 0x00


//--------------------- .nv.info._Z30batch_barrett_reduce_bigint256P9bigint256iS_S_ --------------------------
	.section	.nv.info._Z30batch_barrett_reduce_bigint256P9bigint256iS_S_,"",@"SHT_CUDA_INFO"
	.sectionflags	@""
	.align	4


	//----- nvinfo : EIATTR_CUDA_API_VERSION
	.align		4
        /*0000*/ 	.byte	0x04, 0x37
        /*0002*/ 	.short	(.L_27 - .L_26)
.L_26:
        /*0004*/ 	.word	0x00000082


	//----- nvinfo : EIATTR_KPARAM_INFO
	.align		4
.L_27:
        /*0008*/ 	.byte	0x04, 0x17
        /*000a*/ 	.short	(.L_29 - .L_28)
.L_28:
        /*000c*/ 	.word	0x00000000
        /*0010*/ 	.short	0x0003
        /*0012*/ 	.short	0x0030
        /*0014*/ 	.byte	0x00, 0xf0, 0x81, 0x00


	//----- nvinfo : EIATTR_KPARAM_INFO
	.align		4
.L_29:
        /*0018*/ 	.byte	0x04, 0x17
        /*001a*/ 	.short	(.L_31 - .L_30)
.L_30:
        /*001c*/ 	.word	0x00000000
        /*0020*/ 	.short	0x0002
        /*0022*/ 	.short	0x0010
        /*0024*/ 	.byte	0x00, 0xf0, 0x81, 0x00


	//----- nvinfo : EIATTR_KPARAM_INFO
	.align		4
.L_31:
        /*0028*/ 	.byte	0x04, 0x17
        /*002a*/ 	.short	(.L_33 - .L_32)
.L_32:
        /*002c*/ 	.word	0x00000000
        /*0030*/ 	.short	0x0001
        /*0032*/ 	.short	0x0008
        /*0034*/ 	.byte	0x00, 0xf0, 0x11, 0x00


	//----- nvinfo : EIATTR_KPARAM_INFO
	.align		4
.L_33:
        /*0038*/ 	.byte	0x04, 0x17
        /*003a*/ 	.short	(.L_35 - .L_34)
.L_34:
        /*003c*/ 	.word	0x00000000
        /*0040*/ 	.short	0x0000
        /*0042*/ 	.short	0x0000
        /*0044*/ 	.byte	0x00, 0xf5, 0x21, 0x00


	//----- nvinfo : EIATTR_SPARSE_MMA_MASK
	.align		4
.L_35:
        /*0048*/ 	.byte	0x03, 0x50
        /*004a*/ 	.short	0x0000


	//----- nvinfo : EIATTR_MAXREG_COUNT
	.align		4
        /*004c*/ 	.byte	0x03, 0x1b
        /*004e*/ 	.short	0x00ff


	//----- nvinfo : EIATTR_MERCURY_ISA_VERSION
	.align		4
        /*0050*/ 	.byte	0x03, 0x5f
        /*0052*/ 	.short	0x0101


	//----- nvinfo : EIATTR_VRC_CTA_INIT_COUNT
	.align		4
        /*0054*/ 	.byte	0x02, 0x4a
	.zero		1
	.zero		1


	//----- nvinfo : EIATTR_EXIT_INSTR_OFFSETS
	.align		4
        /*0058*/ 	.byte	0x04, 0x1c
        /*005a*/ 	.short	(.L_37 - .L_36)


	//   ....[0]....
.L_36:
        /*005c*/ 	.word	0x00000010


	//----- nvinfo : EIATTR_CBANK_PARAM_SIZE
	.align		4
.L_37:
        /*0060*/ 	.byte	0x03, 0x19
        /*0062*/ 	.short	0x0050


	//----- nvinfo : EIATTR_PARAM_CBANK
	.align		4
        /*0064*/ 	.byte	0x04, 0x0a
        /*0066*/ 	.short	(.L_39 - .L_38)
	.align		4
.L_38:
        /*0068*/ 	.word	index@(.nv.constant0._Z30batch_barrett_reduce_bigint256P9bigint256iS_S_)
        /*006c*/ 	.short	0x0380
        /*006e*/ 	.short	0x0050


	//----- nvinfo : EIATTR_SW_WAR
	.align		4
.L_39:
        /*0070*/ 	.byte	0x04, 0x36
        /*0072*/ 	.short	(.L_41 - .L_40)
.L_40:
        /*0074*/ 	.word	0x00000008
.L_41:


//--------------------- .nv.info._Z24fast_bias_residue_kernelPKjPjjj --------------------------
	.section	.nv.info._Z24fast_bias_residue_kernelPKjPjjj,"",@"SHT_CUDA_INFO"
	.sectionflags	@""
	.align	4


	//----- nvinfo : EIATTR_CUDA_API_VERSION
	.align		4
        /*0000*/ 	.byte	0x04, 0x37
        /*0002*/ 	.short	(.L_43 - .L_42)
.L_42:
        /*0004*/ 	.word	0x00000082


	//----- nvinfo : EIATTR_KPARAM_INFO
	.align		4
.L_43:
        /*0008*/ 	.byte	0x04, 0x17
        /*000a*/ 	.short	(.L_45 - .L_44)
.L_44:
        /*000c*/ 	.word	0x00000000
        /*0010*/ 	.short	0x0003
        /*0012*/ 	.short	0x0014
        /*0014*/ 	.byte	0x00, 0xf0, 0x11, 0x00


	//----- nvinfo : EIATTR_KPARAM_INFO
	.align		4
.L_45:
        /*0018*/ 	.byte	0x04, 0x17
        /*001a*/ 	.short	(.L_47 - .L_46)
.L_46:
        /*001c*/ 	.word	0x00000000
        /*0020*/ 	.short	0x0002
        /*0022*/ 	.short	0x0010
        /*0024*/ 	.byte	0x00, 0xf0, 0x11, 0x00


	//----- nvinfo : EIATTR_KPARAM_INFO
	.align		4
.L_47:
        /*0028*/ 	.byte	0x04, 0x17
        /*002a*/ 	.short	(.L_49 - .L_48)
.L_48:
        /*002c*/ 	.word	0x00000000
        /*0030*/ 	.short	0x0001
        /*0032*/ 	.short	0x0008
        /*0034*/ 	.byte	0x00, 0xf5, 0x21, 0x00


	//----- nvinfo : EIATTR_KPARAM_INFO
	.align		4
.L_49:
        /*0038*/ 	.byte	0x04, 0x17
        /*003a*/ 	.short	(.L_51 - .L_50)
.L_50:
        /*003c*/ 	.word	0x00000000
        /*0040*/ 	.short	0x0000
        /*0042*/ 	.short	0x0000
        /*0044*/ 	.byte	0x00, 0xf5, 0x21, 0x00


	//----- nvinfo : EIATTR_SPARSE_MMA_MASK
	.align		4
.L_51:
        /*0048*/ 	.byte	0x03, 0x50
        /*004a*/ 	.short	0x0000


	//----- nvinfo : EIATTR_MAXREG_COUNT
	.align		4
        /*004c*/ 	.byte	0x03, 0x1b
        /*004e*/ 	.short	0x00ff


	//----- nvinfo : EIATTR_NUM_BARRIERS
	.align		4
        /*0050*/ 	.byte	0x02, 0x4c
        /*0052*/ 	.byte	0x01
	.zero		1


	//----- nvinfo : EIATTR_MERCURY_ISA_VERSION
	.align		4
        /*0054*/ 	.byte	0x03, 0x5f
        /*0056*/ 	.short	0x0101


	//----- nvinfo : EIATTR_VRC_CTA_INIT_COUNT
	.align		4
        /*0058*/ 	.byte	0x02, 0x4a
	.zero		1
	.zero		1


	//----- nvinfo : EIATTR_EXIT_INSTR_OFFSETS
	.align		4
        /*005c*/ 	.byte	0x04, 0x1c
        /*005e*/ 	.short	(.L_53 - .L_52)


	//   ....[0]....
.L_52:
        /*0060*/ 	.word	0x00000080


	//   ....[1]....
        /*0064*/ 	.word	0x00000230


	//----- nvinfo : EIATTR_CBANK_PARAM_SIZE
	.align		4
.L_53:
        /*0068*/ 	.byte	0x03, 0x19
        /*006a*/ 	.short	0x0018


	//----- nvinfo : EIATTR_PARAM_CBANK
	.align		4
        /*006c*/ 	.byte	0x04, 0x0a
        /*006e*/ 	.short	(.L_55 - .L_54)
	.align		4
.L_54:
        /*0070*/ 	.word	index@(.nv.constant0._Z24fast_bias_residue_kernelPKjPjjj)
        /*0074*/ 	.short	0x0380
        /*0076*/ 	.short	0x0018


	//----- nvinfo : EIATTR_SW_WAR
	.align		4
.L_55:
        /*0078*/ 	.byte	0x04, 0x36
        /*007a*/ 	.short	(.L_57 - .L_56)
.L_56:
        /*007c*/ 	.word	0x00000008
.L_57:


//--------------------- .nv.info._Z21barrett_modpow_kernelPKjS0_Pjj --------------------------
	.section	.nv.info._Z21barrett_modpow_kernelPKjS0_Pjj,"",@"SHT_CUDA_INFO"
	.sectionflags	@""
	.align	4


	//----- nvinfo : EIATTR_CUDA_API_VERSION
	.align		4
        /*0000*/ 	.byte	0x04, 0x37
        /*0002*/ 	.short	(.L_59 - .L_58)
.L_58:
        /*0004*/ 	.word	0x00000082


	//----- nvinfo : EIATTR_KPARAM_INFO
	.align		4
.L_59:
        /*0008*/ 	.byte	0x04, 0x17
        /*000a*/ 	.short	(.L_61 - .L_60)
.L_60:
        /*000c*/ 	.word	0x00000000
        /*0010*/ 	.short	0x0003
        /*0012*/ 	.short	0x0018
        /*0014*/ 	.byte	0x00, 0xf0, 0x11, 0x00


	//----- nvinfo : EIATTR_KPARAM_INFO
	.align		4
.L_61:
        /*0018*/ 	.byte	0x04, 0x17
        /*001a*/ 	.short	(.L_63 - .L_62)
.L_62:
        /*001c*/ 	.word	0x00000000
        /*0020*/ 	.short	0x0002
        /*0022*/ 	.short	0x0010
        /*0024*/ 	.byte	0x00, 0xf5, 0x21, 0x00


	//----- nvinfo : EIATTR_KPARAM_INFO
	.align		4
.L_63:
        /*0028*/ 	.byte	0x04, 0x17
        /*002a*/ 	.short	(.L_65 - .L_64)
.L_64:
        /*002c*/ 	.word	0x00000000
        /*0030*/ 	.short	0x0001
        /*0032*/ 	.short	0x0008
        /*0034*/ 	.byte	0x00, 0xf5, 0x21, 0x00


	//----- nvinfo : EIATTR_KPARAM_INFO
	.align		4
.L_65:
        /*0038*/ 	.byte	0x04, 0x17
        /*003a*/ 	.short	(.L_67 - .L_66)
.L_66:
        /*003c*/ 	.word	0x00000000
        /*0040*/ 	.short	0x0000
        /*0042*/ 	.short	0x0000
        /*0044*/ 	.byte	0x00, 0xf5, 0x21, 0x00


	//----- nvinfo : EIATTR_SPARSE_MMA_MASK
	.align		4
.L_67:
        /*0048*/ 	.byte	0x03, 0x50
        /*004a*/ 	.short	0x0000


	//----- nvinfo : EIATTR_MAXREG_COUNT
	.align		4
        /*004c*/ 	.byte	0x03, 0x1b
        /*004e*/ 	.short	0x00ff


	//----- nvinfo : EIATTR_NUM_BARRIERS
	.align		4
        /*0050*/ 	.byte	0x02, 0x4c
        /*0052*/ 	.byte	0x01
	.zero		1


	//----- nvinfo : EIATTR_MERCURY_ISA_VERSION
	.align		4
        /*0054*/ 	.byte	0x03, 0x5f
        /*0056*/ 	.short	0x0101


	//----- nvinfo : EIATTR_VRC_CTA_INIT_COUNT
	.align		4
        /*0058*/ 	.byte	0x02, 0x4a
	.zero		1
	.zero		1


	//----- nvinfo : EIATTR_EXIT_INSTR_OFFSETS
	.align		4
        /*005c*/ 	.byte	0x04, 0x1c
        /*005e*/ 	.short	(.L_69 - .L_68)


	//   ....[0]....
.L_68:
        /*0060*/ 	.word	0x00000020


	//----- nvinfo : EIATTR_CBANK_PARAM_SIZE
	.align		4
.L_69:
        /*0064*/ 	.byte	0x03, 0x19
        /*0066*/ 	.short	0x001c


	//----- nvinfo : EIATTR_PARAM_CBANK
	.align		4
        /*0068*/ 	.byte	0x04, 0x0a
        /*006a*/ 	.short	(.L_71 - .L_70)
	.align		4
.L_70:
        /*006c*/ 	.word	index@(.nv.constant0._Z21barrett_modpow_kernelPKjS0_Pjj)
        /*0070*/ 	.short	0x0380
        /*0072*/ 	.short	0x001c


	//----- nvinfo : EIATTR_SW_WAR
	.align		4
.L_71:
        /*0074*/ 	.byte	0x04, 0x36
        /*0076*/ 	.short	(.L_73 - .L_72)
.L_72:
        /*0078*/ 	.word	0x00000008
.L_73:


//--------------------- .nv.info._Z25barrett_mod_kernel_sharedPKjPjj --------------------------
	.section	.nv.info._Z25barrett_mod_kernel_sharedPKjPjj,"",@"SHT_CUDA_INFO"
	.sectionflags	@""
	.align	4


	//----- nvinfo : EIATTR_CUDA_API_VERSION
	.align		4
        /*0000*/ 	.byte	0x04, 0x37
        /*0002*/ 	.short	(.L_75 - .L_74)
.L_74:
        /*0004*/ 	.word	0x00000082


	//----- nvinfo : EIATTR_KPARAM_INFO
	.align		4
.L_75:
        /*0008*/ 	.byte	0x04, 0x17
        /*000a*/ 	.short	(.L_77 - .L_76)
.L_76:
        /*000c*/ 	.word	0x00000000
        /*0010*/ 	.short	0x0002
        /*0012*/ 	.short	0x0010
        /*0014*/ 	.byte	0x00, 0xf0, 0x11, 0x00


	//----- nvinfo : EIATTR_KPARAM_INFO
	.align		4
.L_77:
        /*0018*/ 	.byte	0x04, 0x17
        /*001a*/ 	.short	(.L_79 - .L_78)
.L_78:
        /*001c*/ 	.word	0x00000000
        /*0020*/ 	.short	0x0001
        /*0022*/ 	.short	0x0008
        /*0024*/ 	.byte	0x00, 0xf5, 0x21, 0x00


	//----- nvinfo : EIATTR_KPARAM_INFO
	.align		4
.L_79:
        /*0028*/ 	.byte	0x04, 0x17
        /*002a*/ 	.short	(.L_81 - .L_80)
.L_80:
        /*002c*/ 	.word	0x00000000
        /*0030*/ 	.short	0x0000
        /*0032*/ 	.short	0x0000
        /*0034*/ 	.byte	0x00, 0xf5, 0x21, 0x00


	//----- nvinfo : EIATTR_SPARSE_MMA_MASK
	.align		4
.L_81:
        /*0038*/ 	.byte	0x03, 0x50
        /*003a*/ 	.short	0x0000


	//----- nvinfo : EIATTR_MAXREG_COUNT
	.align		4
        /*003c*/ 	.byte	0x03, 0x1b
        /*003e*/ 	.short	0x00ff


	//----- nvinfo : EIATTR_NUM_BARRIERS
	.align		4
        /*0040*/ 	.byte	0x02, 0x4c
        /*0042*/ 	.byte	0x01
	.zero		1


	//----- nvinfo : EIATTR_MERCURY_ISA_VERSION
	.align		4
        /*0044*/ 	.byte	0x03, 0x5f
        /*0046*/ 	.short	0x0101


	//----- nvinfo : EIATTR_VRC_CTA_INIT_COUNT
	.align		4
        /*0048*/ 	.byte	0x02, 0x4a
	.zero		1
	.zero		1


	//----- nvinfo : EIATTR_EXIT_INSTR_OFFSETS
	.align		4
        /*004c*/ 	.byte	0x04, 0x1c
        /*004e*/ 	.short	(.L_83 - .L_82)


	//   ....[0]....
.L_82:
        /*0050*/ 	.word	0x00000110


	//   ....[1]....
        /*0054*/ 	.word	0x000006b0


	//----- nvinfo : EIATTR_CRS_STACK_SIZE
	.align		4
.L_83:
        /*0058*/ 	.byte	0x04, 0x1e
        /*005a*/ 	.short	(.L_85 - .L_84)
.L_84:
        /*005c*/ 	.word	0x00000000


	//----- nvinfo : EIATTR_CBANK_PARAM_SIZE
	.align		4
.L_85:
        /*0060*/ 	.byte	0x03, 0x19
        /*0062*/ 	.short	0x0014


	//----- nvinfo : EIATTR_PARAM_CBANK
	.align		4
        /*0064*/ 	.byte	0x04, 0x0a
        /*0066*/ 	.short	(.L_87 - .L_86)
	.align		4
.L_86:
        /*0068*/ 	.word	index@(.nv.constant0._Z25barrett_mod_kernel_sharedPKjPjj)
        /*006c*/ 	.short	0x0380
        /*006e*/ 	.short	0x0014


	//----- nvinfo : EIATTR_SW_WAR
	.align		4
.L_87:
        /*0070*/ 	.byte	0x04, 0x36
        /*0072*/ 	.short	(.L_89 - .L_88)
.L_88:
        /*0074*/ 	.word	0x00000008
.L_89:


//--------------------- .nv.callgraph             --------------------------
	.section	.nv.callgraph,"",@"SHT_CUDA_CALLGRAPH"
	.align	4
	.sectionentsize	8
	.align		4
        /*0000*/ 	.word	0x00000000
	.align		4
        /*0004*/ 	.word	0xffffffff
	.align		4
        /*0008*/ 	.word	0x00000000
	.align		4
        /*000c*/ 	.word	0xfffffffe
	.align		4
        /*0010*/ 	.word	0x00000000
	.align		4
        /*0014*/ 	.word	0xfffffffd
	.align		4
        /*0018*/ 	.word	0x00000000
	.align		4
        /*001c*/ 	.word	0xfffffffc


//--------------------- .nv.constant3             --------------------------
	.section	.nv.constant3,"a",@progbits
	.align	4
.nv.constant3:
	.type		SECP256K1_MU,@object
	.size		SECP256K1_MU,(SECP256K1_MODULUS - SECP256K1_MU)
SECP256K1_MU:
        /*0000*/ 	.byte	0xff, 0xff, 0xff, 0xff, 0xff, 0xff, 0xff, 0xff, 0xff, 0xff, 0xff, 0xff, 0xff, 0xff, 0xff, 0xff
        /*0010*/ 	.byte	0xff, 0xff, 0xff, 0xff, 0xff, 0xff, 0xff, 0xff, 0xff, 0xff, 0xff, 0xff, 0xff, 0xff, 0xff, 0xff
        /*0020*/ 	.byte	0xff, 0xff, 0xff, 0xff
	.type		SECP256K1_MODULUS,@object
	.size		SECP256K1_MODULUS,(.L_1 - SECP256K1_MODULUS)
SECP256K1_MODULUS:
        /*0024*/ 	.byte	0xff, 0xff, 0xff, 0xff, 0xff, 0xff, 0xff, 0xff, 0xff, 0xff, 0xff, 0xff, 0xff, 0xff, 0xff, 0xff
        /*0034*/ 	.byte	0xff, 0xff, 0xff, 0xff, 0xff, 0xff, 0xff, 0xff, 0xff, 0xff, 0xff, 0xff, 0xfe, 0xff, 0xff, 0xff
.L_1:


//--------------------- .text._Z30batch_barrett_reduce_bigint256P9bigint256iS_S_ --------------------------
	.section	.text._Z30batch_barrett_reduce_bigint256P9bigint256iS_S_,"ax",@progbits
	.align	128
        .global         _Z30batch_barrett_reduce_bigint256P9bigint256iS_S_
        .type           _Z30batch_barrett_reduce_bigint256P9bigint256iS_S_,@function
        .size           _Z30batch_barrett_reduce_bigint256P9bigint256iS_S_,(.L_x_9 - _Z30batch_barrett_reduce_bigint256P9bigint256iS_S_)
        .other          _Z30batch_barrett_reduce_bigint256P9bigint256iS_S_,@"STO_CUDA_ENTRY STV_DEFAULT"
_Z30batch_barrett_reduce_bigint256P9bigint256iS_S_:
.text._Z30batch_barrett_reduce_bigint256P9bigint256iS_S_:
[----:B------:R-:W-:Y:S01]  /*0000*/  LDC R1, c[0x0][0x37c] ;  /* 0x0000df00ff017b82 */ /* 0x000fe20000000800 */
[----:B------:R-:W-:Y:S05]  /*0010*/  EXIT ;  /* 0x000000000000794d */ /* 0x000fea0003800000 */
.L_x_0:
[----:B------:R-:W-:-:S00]  /*0020*/  BRA `(.L_x_0) ;  /* 0xfffffffc00fc7947 */ /* 0x000fc0000383ffff */
[----:B------:R-:W-:-:S00]  /*0030*/  NOP ;  /* 0x0000000000007918 */ /* 0x000fc00000000000 */
        /* <DEDUP_REMOVED lines=12> */
.L_x_9:


//--------------------- .text._Z24fast_bias_residue_kernelPKjPjjj --------------------------
	.section	.text._Z24fast_bias_residue_kernelPKjPjjj,"ax",@progbits
	.align	128
        .global         _Z24fast_bias_residue_kernelPKjPjjj
        .type           _Z24fast_bias_residue_kernelPKjPjjj,@function
        .size           _Z24fast_bias_residue_kernelPKjPjjj,(.L_x_10 - _Z24fast_bias_residue_kernelPKjPjjj)
        .other          _Z24fast_bias_residue_kernelPKjPjjj,@"STO_CUDA_ENTRY STV_DEFAULT"
_Z24fast_bias_residue_kernelPKjPjjj:
.text._Z24fast_bias_residue_kernelPKjPjjj:
[----:B------:R-:W-:Y:S01]  /*0000*/  LDC R1, c[0x0][0x37c] ;  /* 0x0000df00ff017b82 */ /* 0x000fe20000000800 */
[----:B------:R-:W0:Y:S07]  /*0010*/  S2R R7, SR_TID.X ;  /* 0x0000000000077919 */ /* 0x000e2e0000002100 */
[----:B------:R-:W0:Y:S01]  /*0020*/  S2UR UR4, SR_CTAID.X ;  /* 0x00000000000479c3 */ /* 0x000e220000002500 */
[----:B------:R-:W1:Y:S07]  /*0030*/  LDCU UR5, c[0x0][0x390] ;  /* 0x00007200ff0577ac */ /* 0x000e6e0008000800 */
[----:B------:R-:W0:Y:S02]  /*0040*/  LDC R0, c[0x0][0x360] ;  /* 0x0000d800ff007b82 */ /* 0x000e240000000800 */
[----:B0-----:R-:W-:-:S06]  /*0050*/  IMAD R7, R0, UR4, R7 ;  /* 0x0000000400077c24 */ /* 0x001fcc000f8e0207 */
[----:B------:R-:W-:Y:S01]  /*0060*/  BAR.SYNC.DEFER_BLOCKING 0x0 ;  /* 0x0000000000007b1d */ /* 0x000fe20000010000 */
[----:B-1----:R-:W-:-:S13]  /*0070*/  ISETP.GE.U32.AND P0, PT, R7, UR5, PT ;  /* 0x0000000507007c0c */ /* 0x002fda000bf06070 */
[----:B------:R-:W-:Y:S05]  /*0080*/  @P0 EXIT ;  /* 0x000000000000094d */ /* 0x000fea0003800000 */
[----:B------:R-:W0:Y:S01]  /*0090*/  LDC.64 R2, c[0x0][0x380] ;  /* 0x0000e000ff027b82 */ /* 0x000e220000000a00 */
[----:B------:R-:W1:Y:S01]  /*00a0*/  LDCU.64 UR4, c[0x0][0x358] ;  /* 0x00006b00ff0477ac */ /* 0x000e620008000a00 */
[----:B------:R-:W-:Y:S01]  /*00b0*/  SHF.L.U32 R5, R7, 0x3, RZ ;  /* 0x0000000307057819 */ /* 0x000fe200000006ff */
[----:B------:R-:W2:Y:S04]  /*00c0*/  LDCU UR6, c[0x0][0x394] ;  /* 0x00007280ff0677ac */ /* 0x000ea80008000800 */
[----:B0-----:R-:W-:-:S06]  /*00d0*/  IMAD.WIDE.U32 R2, R5, 0x4, R2 ;  /* 0x0000000405027825 */ /* 0x001fcc00078e0002 */
[----:B-1----:R-:W3:Y:S01]  /*00e0*/  LDG.E R2, desc[UR4][R2.64] ;  /* 0x0000000402027981 */ /* 0x002ee2000c1e1900 */
[----:B--2---:R-:W0:Y:S01]  /*00f0*/  I2F.U32.RP R0, UR6 ;  /* 0x0000000600007d06 */ /* 0x004e220008209000 */
[----:B------:R-:W-:-:S07]  /*0100*/  ISETP.NE.U32.AND P1, PT, RZ, UR6, PT ;  /* 0x00000006ff007c0c */ /* 0x000fce000bf25070 */
[----:B0-----:R-:W0:Y:S02]  /*0110*/  MUFU.RCP R0, R0 ;  /* 0x0000000000007308 */ /* 0x001e240000001000 */
[----:B0-----:R-:W-:-:S06]  /*0120*/  IADD3 R4, PT, PT, R0, 0xffffffe, RZ ;  /* 0x0ffffffe00047810 */ /* 0x001fcc0007ffe0ff */
[----:B------:R0:W1:Y:S02]  /*0130*/  F2I.FTZ.U32.TRUNC.NTZ R5, R4 ;  /* 0x0000000400057305 */ /* 0x000064000021f000 */
[----:B0-----:R-:W-:Y:S02]  /*0140*/  HFMA2 R4, -RZ, RZ, 0, 0 ;  /* 0x00000000ff047431 */ /* 0x001fe400000001ff */
[----:B-1----:R-:W-:-:S04]  /*0150*/  IMAD.MOV R9, RZ, RZ, -R5 ;  /* 0x000000ffff097224 */ /* 0x002fc800078e0a05 */
[----:B------:R-:W-:-:S04]  /*0160*/  IMAD R9, R9, UR6, RZ ;  /* 0x0000000609097c24 */ /* 0x000fc8000f8e02ff */
[----:B------:R-:W-:-:S06]  /*0170*/  IMAD.HI.U32 R5, R5, R9, R4 ;  /* 0x0000000905057227 */ /* 0x000fcc00078e0004 */
[----:B---3--:R-:W-:-:S04]  /*0180*/  IMAD.HI.U32 R5, R5, R2, RZ ;  /* 0x0000000205057227 */ /* 0x008fc800078e00ff */
[----:B------:R-:W-:-:S04]  /*0190*/  IMAD.MOV R5, RZ, RZ, -R5 ;  /* 0x000000ffff057224 */ /* 0x000fc800078e0a05 */
[----:B------:R-:W-:Y:S02]  /*01a0*/  IMAD R5, R5, UR6, R2 ;  /* 0x0000000605057c24 */ /* 0x000fe4000f8e0202 */
[----:B------:R-:W0:Y:S03]  /*01b0*/  LDC.64 R2, c[0x0][0x388] ;  /* 0x0000e200ff027b82 */ /* 0x000e260000000a00 */
[----:B------:R-:W-:-:S13]  /*01c0*/  ISETP.GE.U32.AND P0, PT, R5, UR6, PT ;  /* 0x0000000605007c0c */ /* 0x000fda000bf06070 */
[----:B------:R-:W-:-:S04]  /*01d0*/  @P0 IADD3 R5, PT, PT, R5, -UR6, RZ ;  /* 0x8000000605050c10 */ /* 0x000fc8000fffe0ff */
[----:B------:R-:W-:Y:S01]  /*01e0*/  ISETP.GE.U32.AND P0, PT, R5, UR6, PT ;  /* 0x0000000605007c0c */ /* 0x000fe2000bf06070 */
[----:B0-----:R-:W-:-:S12]  /*01f0*/  IMAD.WIDE.U32 R2, R7, 0x4, R2 ;  /* 0x0000000407027825 */ /* 0x001fd800078e0002 */
[----:B------:R-:W-:Y:S02]  /*0200*/  @P0 IADD3 R5, PT, PT, R5, -UR6, RZ ;  /* 0x8000000605050c10 */ /* 0x000fe4000fffe0ff */
[----:B------:R-:W-:-:S05]  /*0210*/  @!P1 LOP3.LUT R5, RZ, UR6, RZ, 0x33, !PT ;  /* 0x00000006ff059c12 */ /* 0x000fca000f8e33ff */
[----:B------:R-:W-:Y:S01]  /*0220*/  STG.E desc[UR4][R2.64], R5 ;  /* 0x0000000502007986 */ /* 0x000fe2000c101904 */
[----:B------:R-:W-:Y:S05]  /*0230*/  EXIT ;  /* 0x000000000000794d */ /* 0x000fea0003800000 */
.L_x_1:
        /* <DEDUP_REMOVED lines=12> */
.L_x_10:


//--------------------- .text._Z21barrett_modpow_kernelPKjS0_Pjj --------------------------
	.section	.text._Z21barrett_modpow_kernelPKjS0_Pjj,"ax",@progbits
	.align	128
        .global         _Z21barrett_modpow_kernelPKjS0_Pjj
        .type           _Z21barrett_modpow_kernelPKjS0_Pjj,@function
        .size           _Z21barrett_modpow_kernelPKjS0_Pjj,(.L_x_11 - _Z21barrett_modpow_kernelPKjS0_Pjj)
        .other          _Z21barrett_modpow_kernelPKjS0_Pjj,@"STO_CUDA_ENTRY STV_DEFAULT"
_Z21barrett_modpow_kernelPKjS0_Pjj:
.text._Z21barrett_modpow_kernelPKjS0_Pjj:
[----:B------:R-:W-:Y:S08]  /*0000*/  LDC R1, c[0x0][0x37c] ;  /* 0x0000df00ff017b82 */ /* 0x000ff00000000800 */
[----:B------:R-:W-:Y:S06]  /*0010*/  BAR.SYNC.DEFER_BLOCKING 0x0 ;  /* 0x0000000000007b1d */ /* 0x000fec0000010000 */
[----:B------:R-:W-:Y:S05]  /*0020*/  EXIT ;  /* 0x000000000000794d */ /* 0x000fea0003800000 */
.L_x_2:
        /* <DEDUP_REMOVED lines=13> */
.L_x_11:


//--------------------- .text._Z25barrett_mod_kernel_sharedPKjPjj --------------------------
	.section	.text._Z25barrett_mod_kernel_sharedPKjPjj,"ax",@progbits
	.align	128
        .global         _Z25barrett_mod_kernel_sharedPKjPjj
        .type           _Z25barrett_mod_kernel_sharedPKjPjj,@function
        .size           _Z25barrett_mod_kernel_sharedPKjPjj,(.L_x_12 - _Z25barrett_mod_kernel_sharedPKjPjj)
        .other          _Z25barrett_mod_kernel_sharedPKjPjj,@"STO_CUDA_ENTRY STV_DEFAULT"
_Z25barrett_mod_kernel_sharedPKjPjj:
.text._Z25barrett_mod_kernel_sharedPKjPjj:
[----:B------:R-:W-:Y:S01]  /*0000*/  LDC R1, c[0x0][0x37c] ;  /* 0x0000df00ff017b82 */ /* 0x000fe20000000800 */
[----:B------:R-:W0:Y:S07]  /*0010*/  S2R R5, SR_TID.X ;  /* 0x0000000000057919 */ /* 0x000e2e0000002100 */
[----:B------:R-:W1:Y:S01]  /*0020*/  S2UR UR4, SR_CTAID.X ;  /* 0x00000000000479c3 */ /* 0x000e620000002500 */
[----:B------:R-:W2:Y:S07]  /*0030*/  LDCU UR5, c[0x0][0x390] ;  /* 0x00007200ff0577ac */ /* 0x000eae0008000800 */
[----:B------:R-:W1:Y:S01]  /*0040*/  LDC R4, c[0x0][0x360] ;  /* 0x0000d800ff047b82 */ /* 0x000e620000000800 */
[----:B0-----:R-:W-:Y:S01]  /*0050*/  ISETP.GT.U32.AND P0, PT, R5, 0x7, PT ;  /* 0x000000070500780c */ /* 0x001fe20003f04070 */
[----:B-1----:R-:W-:-:S05]  /*0060*/  IMAD R4, R4, UR4, R5 ;  /* 0x0000000404047c24 */ /* 0x002fca000f8e0205 */
[----:B--2---:R-:W-:-:S07]  /*0070*/  ISETP.GE.U32.AND P1, PT, R4, UR5, PT ;  /* 0x0000000504007c0c */ /* 0x004fce000bf26070 */
[----:B------:R-:W-:Y:S01]  /*0080*/  @!P0 IMAD.MOV.U32 R0, RZ, RZ, 0x24 ;  /* 0x00000024ff008424 */ /* 0x000fe200078e00ff */
[----:B------:R-:W0:Y:S01]  /*0090*/  @!P0 S2R R3, SR_CgaCtaId ;  /* 0x0000000000038919 */ /* 0x000e220000008800 */
[----:B------:R-:W-:Y:S02]  /*00a0*/  @!P0 MOV R2, 0x400 ;  /* 0x0000040000028802 */ /* 0x000fe40000000f00 */
[----:B------:R-:W-:-:S06]  /*00b0*/  @!P0 IMAD R0, R5, 0x4, R0 ;  /* 0x0000000405008824 */ /* 0x000fcc00078e0200 */
[----:B------:R-:W1:Y:S01]  /*00c0*/  @!P0 LDC R0, c[0x3][R0] ;  /* 0x00c0000000008b82 */ /* 0x000e620000000800 */
[----:B0-----:R-:W-:-:S05]  /*00d0*/  @!P0 LEA R2, R3, R2, 0x18 ;  /* 0x0000000203028211 */ /* 0x001fca00078ec0ff */
[----:B------:R-:W-:-:S05]  /*00e0*/  @!P0 IMAD R3, R5, 0x4, R2 ;  /* 0x0000000405038824 */ /* 0x000fca00078e0202 */
[----:B-1----:R0:W-:Y:S01]  /*00f0*/  @!P0 STS [R3], R0 ;  /* 0x0000000003008388 */ /* 0x0021e20000000800 */
[----:B------:R-:W-:Y:S06]  /*0100*/  BAR.SYNC.DEFER_BLOCKING 0x0 ;  /* 0x0000000000007b1d */ /* 0x000fec0000010000 */
[----:B------:R-:W-:Y:S05]  /*0110*/  @P1 EXIT ;  /* 0x000000000000194d */ /* 0x000fea0003800000 */
[----:B------:R-:W1:Y:S01]  /*0120*/  LDC.64 R18, c[0x0][0x380] ;  /* 0x0000e000ff127b82 */ /* 0x000e620000000a00 */
[----:B------:R-:W2:Y:S01]  /*0130*/  LDCU.64 UR6, c[0x0][0x358] ;  /* 0x00006b00ff0677ac */ /* 0x000ea20008000a00 */
[----:B0-----:R-:W-:-:S04]  /*0140*/  IMAD.SHL.U32 R0, R4, 0x8, RZ ;  /* 0x0000000804007824 */ /* 0x001fc800078e00ff */
[----:B-1----:R-:W-:-:S05]  /*0150*/  IMAD.WIDE.U32 R18, R0, 0x4, R18 ;  /* 0x0000000400127825 */ /* 0x002fca00078e0012 */
[----:B--2---:R0:W5:Y:S04]  /*0160*/  LDG.E R3, desc[UR6][R18.64] ;  /* 0x0000000612037981 */ /* 0x004168000c1e1900 */
[----:B------:R0:W5:Y:S04]  /*0170*/  LDG.E R2, desc[UR6][R18.64+0x4] ;  /* 0x0000040612027981 */ /* 0x000168000c1e1900 */
[----:B------:R0:W5:Y:S04]  /*0180*/  LDG.E R13, desc[UR6][R18.64+0x8] ;  /* 0x00000806120d7981 */ /* 0x000168000c1e1900 */
[----:B------:R0:W5:Y:S04]  /*0190*/  LDG.E R12, desc[UR6][R18.64+0xc] ;  /* 0x00000c06120c7981 */ /* 0x000168000c1e1900 */
[----:B------:R0:W5:Y:S04]  /*01a0*/  LDG.E R17, desc[UR6][R18.64+0x10] ;  /* 0x0000100612117981 */ /* 0x000168000c1e1900 */
[----:B------:R0:W5:Y:S04]  /*01b0*/  LDG.E R14, desc[UR6][R18.64+0x14] ;  /* 0x00001406120e7981 */ /* 0x000168000c1e1900 */
[----:B------:R0:W5:Y:S04]  /*01c0*/  LDG.E R15, desc[UR6][R18.64+0x18] ;  /* 0x00001806120f7981 */ /* 0x000168000c1e1900 */
[----:B------:R0:W5:Y:S01]  /*01d0*/  LDG.E R16, desc[UR6][R18.64+0x1c] ;  /* 0x00001c0612107981 */ /* 0x000162000c1e1900 */
[----:B------:R-:W1:Y:S01]  /*01e0*/  S2UR UR5, SR_CgaCtaId ;  /* 0x00000000000579c3 */ /* 0x000e620000008800 */
[----:B------:R-:W-:Y:S01]  /*01f0*/  UMOV UR4, 0x400 ;  /* 0x0000040000047882 */ /* 0x000fe20000000000 */
[----:B------:R-:W-:Y:S01]  /*0200*/  BSSY.RECONVERGENT B0, `(.L_x_3) ;  /* 0x000003f000007945 */ /* 0x000fe20003800200 */
[----:B-1----:R-:W-:-:S09]  /*0210*/  ULEA UR4, UR5, UR4, 0x18 ;  /* 0x0000000405047291 */ /* 0x002fd2000f8ec0ff */
[----:B------:R-:W1:Y:S04]  /*0220*/  LDS.128 R4, [UR4+0x10] ;  /* 0x00001004ff047984 */ /* 0x000e680008000c00 */
[----:B0-----:R-:W2:Y:S02]  /*0230*/  LDS.128 R8, [UR4] ;  /* 0x00000004ff087984 */ /* 0x001ea40008000c00 */
.L_x_7:
[----:B-1---5:R-:W-:Y:S01]  /*0240*/  ISETP.GT.U32.AND P0, PT, R16, R7, PT ;  /* 0x000000071000720c */ /* 0x022fe20003f04070 */
[----:B------:R-:W-:-:S12]  /*0250*/  BSSY.RELIABLE B1, `(.L_x_4) ;  /* 0x0000021000017945 */ /* 0x000fd80003800100 */
[----:B------:R-:W-:Y:S05]  /*0260*/  @P0 BRA `(.L_x_5) ;  /* 0x00000000007c0947 */ /* 0x000fea0003800000 */
[----:B------:R-:W-:-:S13]  /*0270*/  ISETP.GE.U32.AND P0, PT, R16, R7, PT ;  /* 0x000000071000720c */ /* 0x000fda0003f06070 */
[----:B------:R-:W-:Y:S05]  /*0280*/  @!P0 BREAK.RELIABLE B1 ;  /* 0x0000000000018942 */ /* 0x000fea0003800100 */
[----:B------:R-:W-:Y:S05]  /*0290*/  @!P0 BRA `(.L_x_6) ;  /* 0x0000000000d48947 */ /* 0x000fea0003800000 */
[----:B------:R-:W-:-:S13]  /*02a0*/  ISETP.GT.U32.AND P0, PT, R15, R6, PT ;  /* 0x000000060f00720c */ /* 0x000fda0003f04070 */
        /* <DEDUP_REMOVED lines=14> */
[----:B--2---:R-:W-:-:S13]  /*0390*/  ISETP.GT.U32.AND P0, PT, R12, R11, PT ;  /* 0x0000000b0c00720c */ /* 0x004fda0003f04070 */
[----:B------:R-:W-:Y:S05]  /*03a0*/  @P0 BRA `(.L_x_5) ;  /* 0x00000000002c0947 */ /* 0x000fea0003800000 */
[----:B------:R-:W-:-:S13]  /*03b0*/  ISETP.GE.U32.AND P0, PT, R12, R11, PT ;  /* 0x0000000b0c00720c */ /* 0x000fda0003f06070 */
[----:B------:R-:W-:Y:S05]  /*03c0*/  @!P0 BREAK.RELIABLE B1 ;  /* 0x0000000000018942 */ /* 0x000fea0003800100 */
[----:B------:R-:W-:Y:S05]  /*03d0*/  @!P0 BRA `(.L_x_6) ;  /* 0x0000000000848947 */ /* 0x000fea0003800000 */
[----:B------:R-:W-:-:S13]  /*03e0*/  ISETP.GT.U32.AND P0, PT, R13, R10, PT ;  /* 0x0000000a0d00720c */ /* 0x000fda0003f04070 */
[----:B------:R-:W-:Y:S05]  /*03f0*/  @P0 BRA `(.L_x_5) ;  /* 0x0000000000180947 */ /* 0x000fea0003800000 */
[----:B------:R-:W-:-:S04]  /*0400*/  ISETP.GE.U32.AND P0, PT, R3, R8, PT ;  /* 0x000000080300720c */ /* 0x000fc80003f06070 */
[----:B------:R-:W-:-:S04]  /*0410*/  ISETP.LT.U32.OR P0, PT, R2, R9, !P0 ;  /* 0x000000090200720c */ /* 0x000fc80004701470 */
[----:B------:R-:W-:-:S04]  /*0420*/  ISETP.LE.U32.AND P0, PT, R2, R9, P0 ;  /* 0x000000090200720c */ /* 0x000fc80000703070 */
[----:B------:R-:W-:-:S13]  /*0430*/  ISETP.LT.U32.OR P0, PT, R13, R10, P0 ;  /* 0x0000000a0d00720c */ /* 0x000fda0000701470 */
[----:B------:R-:W-:Y:S05]  /*0440*/  @P0 BREAK.RELIABLE B1 ;  /* 0x0000000000010942 */ /* 0x000fea0003800100 */
[----:B------:R-:W-:Y:S05]  /*0450*/  @P0 BRA `(.L_x_6) ;  /* 0x0000000000640947 */ /* 0x000fea0003800000 */
.L_x_5:
[----:B------:R-:W-:Y:S05]  /*0460*/  BSYNC.RELIABLE B1 ;  /* 0x0000000000017941 */ /* 0x000fea0003800100 */
.L_x_4:
[----:B--2---:R-:W-:Y:S01]  /*0470*/  IADD3 R3, P0, PT, R3, -R8, RZ ;  /* 0x8000000803037210 */ /* 0x004fe20007f1e0ff */
[----:B------:R-:W-:-:S04]  /*0480*/  IMAD.MOV.U32 R19, RZ, RZ, -0x1 ;  /* 0xffffffffff137424 */ /* 0x000fc800078e00ff */
[----:B------:R-:W-:-:S05]  /*0490*/  IMAD.X R18, RZ, RZ, -0x1, P0 ;  /* 0xffffffffff127424 */ /* 0x000fca00000e06ff */
[----:B------:R-:W-:-:S04]  /*04a0*/  SHF.R.U32.HI R18, RZ, 0x1f, R18 ;  /* 0x0000001fff127819 */ /* 0x000fc80000011612 */
[----:B------:R-:W-:-:S04]  /*04b0*/  IADD3 R2, P0, P1, R2, -R18, -R9 ;  /* 0x8000001202027210 */ /* 0x000fc8000791e809 */
[----:B------:R-:W-:-:S04]  /*04c0*/  IADD3.X R18, PT, PT, RZ, -0x1, R19, P0, P1 ;  /* 0xffffffffff127810 */ /* 0x000fc800007e2413 */
        /* <DEDUP_REMOVED lines=16> */
[----:B------:R-:W-:Y:S01]  /*05d0*/  IADD3 R16, PT, PT, R16, -R7, -R18 ;  /* 0x8000000710107210 */ /* 0x000fe20007ffe812 */
[----:B------:R-:W-:Y:S06]  /*05e0*/  BRA `(.L_x_7) ;  /* 0xfffffffc00147947 */ /* 0x000fec000383ffff */
.L_x_6:
[----:B------:R-:W-:Y:S05]  /*05f0*/  BSYNC.RECONVERGENT B0 ;  /* 0x0000000000007941 */ /* 0x000fea0003800200 */
.L_x_3:
[----:B------:R-:W-:Y:S05]  /*0600*/  WARPSYNC.ALL ;  /* 0x0000000000007948 */ /* 0x000fea0003800000 */
[----:B------:R-:W0:Y:S02]  /*0610*/  LDC.64 R4, c[0x0][0x388] ;  /* 0x0000e200ff047b82 */ /* 0x000e240000000a00 */
[----:B0-----:R-:W-:-:S05]  /*0620*/  IMAD.WIDE.U32 R4, R0, 0x4, R4 ;  /* 0x0000000400047825 */ /* 0x001fca00078e0004 */
[----:B------:R-:W-:Y:S04]  /*0630*/  STG.E desc[UR6][R4.64], R3 ;  /* 0x0000000304007986 */ /* 0x000fe8000c101906 */
[----:B------:R-:W-:Y:S04]  /*0640*/  STG.E desc[UR6][R4.64+0x4], R2 ;  /* 0x0000040204007986 */ /* 0x000fe8000c101906 */
[----:B------:R-:W-:Y:S04]  /*0650*/  STG.E desc[UR6][R4.64+0x8], R13 ;  /* 0x0000080d04007986 */ /* 0x000fe8000c101906 */
[----:B------:R-:W-:Y:S04]  /*0660*/  STG.E desc[UR6][R4.64+0xc], R12 ;  /* 0x00000c0c04007986 */ /* 0x000fe8000c101906 */
[----:B------:R-:W-:Y:S04]  /*0670*/  STG.E desc[UR6][R4.64+0x10], R17 ;  /* 0x0000101104007986 */ /* 0x000fe8000c101906 */
[----:B------:R-:W-:Y:S04]  /*0680*/  STG.E desc[UR6][R4.64+0x14], R14 ;  /* 0x0000140e04007986 */ /* 0x000fe8000c101906 */
[----:B------:R-:W-:Y:S04]  /*0690*/  STG.E desc[UR6][R4.64+0x18], R15 ;  /* 0x0000180f04007986 */ /* 0x000fe8000c101906 */
[----:B------:R-:W-:Y:S01]  /*06a0*/  STG.E desc[UR6][R4.64+0x1c], R16 ;  /* 0x00001c1004007986 */ /* 0x000fe2000c101906 */
[----:B------:R-:W-:Y:S05]  /*06b0*/  EXIT ;  /* 0x000000000000794d */ /* 0x000fea0003800000 */
.L_x_8:
        /* <DEDUP_REMOVED lines=12> */
.L_x_12:


//--------------------- .nv.shared.reserved.0     --------------------------
	.section	.nv.shared.reserved.0,"aw",@nobits
	.weak		__nv_reservedSMEM_offset_0_alias
	.size		__nv_reservedSMEM_offset_0_alias, 0, 64
	.other		__nv_reservedSMEM_offset_0_alias,@"STO_CUDA_RESERVED_SHARED STV_DEFAULT"
__nv_reservedSMEM_offset_0_alias:
	.zero		0
	.zero		64


//--------------------- .nv.shared._Z25barrett_mod_kernel_sharedPKjPjj --------------------------
	.section	.nv.shared._Z25barrett_mod_kernel_sharedPKjPjj,"aw",@nobits
	.sectionflags	@""
	.align	4
.nv.shared._Z25barrett_mod_kernel_sharedPKjPjj:
	.zero		1056


//--------------------- .nv.constant0._Z30batch_barrett_reduce_bigint256P9bigint256iS_S_ --------------------------
	.section	.nv.constant0._Z30batch_barrett_reduce_bigint256P9bigint256iS_S_,"a",@progbits
	.sectionflags	@""
	.align	4
.nv.constant0._Z30batch_barrett_reduce_bigint256P9bigint256iS_S_:
	.zero		976


//--------------------- .nv.constant0._Z24fast_bias_residue_kernelPKjPjjj --------------------------
	.section	.nv.constant0._Z24fast_bias_residue_kernelPKjPjjj,"a",@progbits
	.sectionflags	@""
	.align	4
.nv.constant0._Z24fast_bias_residue_kernelPKjPjjj:
	.zero		920


//--------------------- .nv.constant0._Z21barrett_modpow_kernelPKjS0_Pjj --------------------------
	.section	.nv.constant0._Z21barrett_modpow_kernelPKjS0_Pjj,"a",@progbits
	.sectionflags	@""
	.align	4
.nv.constant0._Z21barrett_modpow_kernelPKjS0_Pjj:
	.zero		924


//--------------------- .nv.constant0._Z25barrett_mod_kernel_sharedPKjPjj --------------------------
	.section	.nv.constant0._Z25barrett_mod_kernel_sharedPKjPjj,"a",@progbits
	.sectionflags	@""
	.align	4
.nv.constant0._Z25barrett_mod_kernel_sharedPKjPjj:
	.zero		916


//--------------------- SYMBOLS --------------------------

	.type		.nv.reservedSmem.offset0,@object
	.size		.nv.reservedSmem.offset0,0x4
	.type		.nv.reservedSmem.cap,@object
	.size		.nv.reservedSmem.cap,0x4
